//
// Generated by NVIDIA NVVM Compiler
//
// Compiler Build ID: CL-36424714
// Cuda compilation tools, release 13.0, V13.0.88
// Based on NVVM 20.0.0
//

.version 9.0
.target sm_100
.address_size 64

	// .globl	_Z12GPUVectorAddPfS_S_Px

.visible .entry _Z12GPUVectorAddPfS_S_Px(
	.param .u64 .ptr .align 1 _Z12GPUVectorAddPfS_S_Px_param_0,
	.param .u64 .ptr .align 1 _Z12GPUVectorAddPfS_S_Px_param_1,
	.param .u64 .ptr .align 1 _Z12GPUVectorAddPfS_S_Px_param_2,
	.param .u64 .ptr .align 1 _Z12GPUVectorAddPfS_S_Px_param_3
)
{
	.reg .pred 	%p<2>;
	.reg .b32 	%r<5>;
	.reg .b32 	%f<4>;
	.reg .b64 	%rd<15>;

	ld.param.u64 	%rd2, [_Z12GPUVectorAddPfS_S_Px_param_0];
	ld.param.u64 	%rd3, [_Z12GPUVectorAddPfS_S_Px_param_1];
	ld.param.u64 	%rd4, [_Z12GPUVectorAddPfS_S_Px_param_2];
	ld.param.u64 	%rd5, [_Z12GPUVectorAddPfS_S_Px_param_3];
	cvta.to.global.u64 	%rd6, %rd5;
	mov.u32 	%r1, %ctaid.x;
	mov.u32 	%r2, %ntid.x;
	mov.u32 	%r3, %tid.x;
	mad.lo.s32 	%r4, %r1, %r2, %r3;
	cvt.u64.u32 	%rd1, %r4;
	ld.global.u64 	%rd7, [%rd6];
	setp.le.s64 	%p1, %rd7, %rd1;
	@%p1 bra 	$L__BB0_2;
	cvta.to.global.u64 	%rd8, %rd2;
	cvta.to.global.u64 	%rd9, %rd3;
	cvta.to.global.u64 	%rd10, %rd4;
	shl.b64 	%rd11, %rd1, 2;
	add.s64 	%rd12, %rd8, %rd11;
	ld.global.f32 	%f1, [%rd12];
	add.s64 	%rd13, %rd9, %rd11;
	ld.global.f32 	%f2, [%rd13];
	add.f32 	%f3, %f1, %f2;
	add.s64 	%rd14, %rd10, %rd11;
	st.global.f32 	[%rd14], %f3;
$L__BB0_2:
	ret;

}


// ===== COMPILED SASS (sm_100) =====

	.target	sm_100

	.elftype	@"ET_EXEC"


//--------------------- .note.nv.tkinfo           --------------------------
	.section	.note.nv.tkinfo,"",@"SHT_NOTE"
	.sectionflags	@"SHF_NOTE_NV_TKINFO"
	.tkinfo
        /*0018*/ 	.word	0x00000002
        /*0030*/ 	.string	""
        /*0030*/ 	.string	"ptxas"
        /*0030*/ 	.string	"Cuda compilation tools, release 13.0, V13.0.88"
        /*0030*/ 	.string	"Build cuda_13.0.r13.0/compiler.36424714_0"
        /*0030*/ 	.string	"-arch sm_100 -m 64 "



//--------------------- .note.nv.cuinfo           --------------------------
	.section	.note.nv.cuinfo,"",@"SHT_NOTE"
	.sectionflags	@"SHF_NOTE_NV_CUINFO"
        /*0018*/ 	.short	0x0002
        /*001a*/ 	.short	0x0064
        /*001c*/ 	.short	0x0082
	.zero		2


//--------------------- .nv.info                  --------------------------
	.section	.nv.info,"",@"SHT_CUDA_INFO"
	.align	4


	//----- nvinfo : EIATTR_REGCOUNT
	.align		4
        /*0000*/ 	.byte	0x04, 0x2f
        /*0002*/ 	.short	(.L_1 - .L_0)
	.align		4
.L_0:
        /*0004*/ 	.word	index@(_Z12GPUVectorAddPfS_S_Px)
        /*0008*/ 	.word	0x0000000c


	//----- nvinfo : EIATTR_FRAME_SIZE
	.align		4
.L_1:
        /*000c*/ 	.byte	0x04, 0x11
        /*000e*/ 	.short	(.L_3 - .L_2)
	.align		4
.L_2:
        /*0010*/ 	.word	index@(_Z12GPUVectorAddPfS_S_Px)
        /*0014*/ 	.word	0x00000000


	//----- nvinfo : EIATTR_MIN_STACK_SIZE
	.align		4
.L_3:
        /*0018*/ 	.byte	0x04, 0x12
        /*001a*/ 	.short	(.L_5 - .L_4)
	.align		4
.L_4:
        /*001c*/ 	.word	index@(_Z12GPUVectorAddPfS_S_Px)
        /*0020*/ 	.word	0x00000000
.L_5:


//--------------------- .nv.compat                --------------------------
	.section	.nv.compat,"",@"SHT_CUDA_COMPAT_INFO"
	.align	4
        /*0000*/ 	.byte	0x02, 0x09, 0x00, 0x00, 0x02, 0x02, 0x01, 0x00, 0x02, 0x05, 0x05, 0x00, 0x03, 0x07, 0x01, 0x01
        /*0010*/ 	.byte	0x02, 0x03, 0x00, 0x00, 0x02, 0x06, 0x01, 0x00, 0x04, 0x0b, 0x08, 0x00, 0x09, 0x00, 0x00, 0x00
        /*0020*/ 	.byte	0x00, 0x00, 0x00, 0x00


//--------------------- .nv.info._Z12GPUVectorAddPfS_S_Px --------------------------
	.section	.nv.info._Z12GPUVectorAddPfS_S_Px,"",@"SHT_CUDA_INFO"
	.sectionflags	@""
	.align	4


	//----- nvinfo : EIATTR_CUDA_API_VERSION
	.align		4
        /*0000*/ 	.byte	0x04, 0x37
        /*0002*/ 	.short	(.L_7 - .L_6)
.L_6:
        /*0004*/ 	.word	0x00000082


	//----- nvinfo : EIATTR_KPARAM_INFO
	.align		4
.L_7:
        /*0008*/ 	.byte	0x04, 0x17
        /*000a*/ 	.short	(.L_9 - .L_8)
.L_8:
        /*000c*/ 	.word	0x00000000
        /*0010*/ 	.short	0x0003
        /*0012*/ 	.short	0x0018
        /*0014*/ 	.byte	0x00, 0xf5, 0x21, 0x00


	//----- nvinfo : EIATTR_KPARAM_INFO
	.align		4
.L_9:
        /*0018*/ 	.byte	0x04, 0x17
        /*001a*/ 	.short	(.L_11 - .L_10)
.L_10:
        /*001c*/ 	.word	0x00000000
        /*0020*/ 	.short	0x0002
        /*0022*/ 	.short	0x0010
        /*0024*/ 	.byte	0x00, 0xf5, 0x21, 0x00


	//----- nvinfo : EIATTR_KPARAM_INFO
	.align		4
.L_11:
        /*0028*/ 	.byte	0x04, 0x17
        /*002a*/ 	.short	(.L_13 - .L_12)
.L_12:
        /*002c*/ 	.word	0x00000000
        /*0030*/ 	.short	0x0001
        /*0032*/ 	.short	0x0008
        /*0034*/ 	.byte	0x00, 0xf5, 0x21, 0x00


	//----- nvinfo : EIATTR_KPARAM_INFO
	.align		4
.L_13:
        /*0038*/ 	.byte	0x04, 0x17
        /*003a*/ 	.short	(.L_15 - .L_14)
.L_14:
        /*003c*/ 	.word	0x00000000
        /*0040*/ 	.short	0x0000
        /*0042*/ 	.short	0x0000
        /*0044*/ 	.byte	0x00, 0xf5, 0x21, 0x00


	//----- nvinfo : EIATTR_SPARSE_MMA_MASK
	.align		4
.L_15:
        /*0048*/ 	.byte	0x03, 0x50
        /*004a*/ 	.short	0x0000


	//----- nvinfo : EIATTR_MAXREG_COUNT
	.align		4
        /*004c*/ 	.byte	0x03, 0x1b
        /*004e*/ 	.short	0x00ff


	//----- nvinfo : EIATTR_MERCURY_ISA_VERSION
	.align		4
        /*0050*/ 	.byte	0x03, 0x5f
        /*0052*/ 	.short	0x0101


	//----- nvinfo : EIATTR_VRC_CTA_INIT_COUNT
	.align		4
        /*0054*/ 	.byte	0x02, 0x4a
	.zero		1
	.zero		1


	//----- nvinfo : EIATTR_EXIT_INSTR_OFFSETS
	.align		4
        /*0058*/ 	.byte	0x04, 0x1c
        /*005a*/ 	.short	(.L_17 - .L_16)


	//   ....[0]....
.L_16:
        /*005c*/ 	.word	0x000000a0


	//   ....[1]....
        /*0060*/ 	.word	0x00000190


	//----- nvinfo : EIATTR_CBANK_PARAM_SIZE
	.align		4
.L_17:
        /*0064*/ 	.byte	0x03, 0x19
        /*0066*/ 	.short	0x0020


	//----- nvinfo : EIATTR_PARAM_CBANK
	.align		4
        /*0068*/ 	.byte	0x04, 0x0a
        /*006a*/ 	.short	(.L_19 - .L_18)
	.align		4
.L_18:
        /*006c*/ 	.word	index@(.nv.constant0._Z12GPUVectorAddPfS_S_Px)
        /*0070*/ 	.short	0x0380
        /*0072*/ 	.short	0x0020


	//----- nvinfo : EIATTR_SW_WAR
	.align		4
.L_19:
        /*0074*/ 	.byte	0x04, 0x36
        /*0076*/ 	.short	(.L_21 - .L_20)
.L_20:
        /*0078*/ 	.word	0x00000008
.L_21:


//--------------------- .nv.callgraph             --------------------------
	.section	.nv.callgraph,"",@"SHT_CUDA_CALLGRAPH"
	.align	4
	.sectionentsize	8
	.align		4
        /*0000*/ 	.word	0x00000000
	.align		4
        /*0004*/ 	.word	0xffffffff
	.align		4
        /*0008*/ 	.word	0x00000000
	.align		4
        /*000c*/ 	.word	0xfffffffe
	.align		4
        /*0010*/ 	.word	0x00000000
	.align		4
        /*0014*/ 	.word	0xfffffffd
	.align		4
        /*0018*/ 	.word	0x00000000
	.align		4
        /*001c*/ 	.word	0xfffffffc


//--------------------- .text._Z12GPUVectorAddPfS_S_Px --------------------------
	.section	.text._Z12GPUVectorAddPfS_S_Px,"ax",@progbits
	.align	128
        .global         _Z12GPUVectorAddPfS_S_Px
        .type           _Z12GPUVectorAddPfS_S_Px,@function
        .size           _Z12GPUVectorAddPfS_S_Px,(.L_x_1 - _Z12GPUVectorAddPfS_S_Px)
        .other          _Z12GPUVectorAddPfS_S_Px,@"STO_CUDA_ENTRY STV_DEFAULT"
_Z12GPUVectorAddPfS_S_Px:
.text._Z12GPUVectorAddPfS_S_Px:
[----:B------:R-:W-:Y:S08]  /*0000*/  LDC R1, c[0x0][0x37c] ;  /* 0x0000df00ff017b82 */ /* 0x000ff00000000800 */
[----:B------:R-:W0:Y:S01]  /*0010*/  LDC.64 R2, c[0x0][0x398] ;  /* 0x0000e600ff027b82 */ /* 0x000e220000000a00 */
[----:B------:R-:W0:Y:S02]  /*0020*/  LDCU.64 UR4, c[0x0][0x358] ;  /* 0x00006b00ff0477ac */ /* 0x000e240008000a00 */
[----:B0-----:R-:W2:Y:S05]  /*0030*/  LDG.E.64 R2, desc[UR4][R2.64] ;  /* 0x0000000402027981 */ /* 0x001eaa000c1e1b00 */
[----:B------:R-:W0:Y:S01]  /*0040*/  S2UR UR6, SR_CTAID.X ;  /* 0x00000000000679c3 */ /* 0x000e220000002500 */
[----:B------:R-:W0:Y:S07]  /*0050*/  S2R R0, SR_TID.X ;  /* 0x0000000000007919 */ /* 0x000e2e0000002100 */
[----:B------:R-:W0:Y:S02]  /*0060*/  LDC R5, c[0x0][0x360] ;  /* 0x0000d800ff057b82 */ /* 0x000e240000000800 */
[----:B0-----:R-:W-:-:S05]  /*0070*/  IMAD R5, R5, UR6, R0 ;  /* 0x0000000605057c24 */ /* 0x001fca000f8e0200 */
[----:B--2---:R-:W-:-:S04]  /*0080*/  ISETP.GT.U32.AND P0, PT, R2, R5, PT ;  /* 0x000000050200720c */ /* 0x004fc80003f04070 */
[----:B------:R-:W-:-:S13]  /*0090*/  ISETP.GT.AND.EX P0, PT, R3, RZ, PT, P0 ;  /* 0x000000ff0300720c */ /* 0x000fda0003f04300 */
[----:B------:R-:W-:Y:S05]  /*00a0*/  @!P0 EXIT ;  /* 0x000000000000894d */ /* 0x000fea0003800000 */
[----:B------:R-:W0:Y:S01]  /*00b0*/  LDCU.128 UR8, c[0x0][0x380] ;  /* 0x00007000ff0877ac */ /* 0x000e220008000c00 */
[----:B------:R-:W-:Y:S01]  /*00c0*/  IMAD.SHL.U32 R6, R5, 0x4, RZ ;  /* 0x0000000405067824 */ /* 0x000fe200078e00ff */
[----:B------:R-:W-:Y:S01]  /*00d0*/  SHF.R.U32.HI R0, RZ, 0x1e, R5 ;  /* 0x0000001eff007819 */ /* 0x000fe20000011605 */
[----:B------:R-:W1:Y:S03]  /*00e0*/  LDCU.64 UR6, c[0x0][0x390] ;  /* 0x00007200ff0677ac */ /* 0x000e660008000a00 */
[C---:B0-----:R-:W-:Y:S02]  /*00f0*/  IADD3 R4, P1, PT, R6.reuse, UR10, RZ ;  /* 0x0000000a06047c10 */ /* 0x041fe4000ff3e0ff */
[----:B------:R-:W-:Y:S02]  /*0100*/  IADD3 R2, P0, PT, R6, UR8, RZ ;  /* 0x0000000806027c10 */ /* 0x000fe4000ff1e0ff */
[----:B------:R-:W-:-:S02]  /*0110*/  IADD3.X R5, PT, PT, R0, UR11, RZ, P1, !PT ;  /* 0x0000000b00057c10 */ /* 0x000fc40008ffe4ff */
[----:B------:R-:W-:-:S04]  /*0120*/  IADD3.X R3, PT, PT, R0, UR9, RZ, P0, !PT ;  /* 0x0000000900037c10 */ /* 0x000fc800087fe4ff */
[----:B------:R-:W2:Y:S04]  /*0130*/  LDG.E R5, desc[UR4][R4.64] ;  /* 0x0000000404057981 */ /* 0x000ea8000c1e1900 */
[----:B------:R-:W2:Y:S01]  /*0140*/  LDG.E R2, desc[UR4][R2.64] ;  /* 0x0000000402027981 */ /* 0x000ea2000c1e1900 */
[----:B-1----:R-:W-:-:S04]  /*0150*/  IADD3 R6, P0, PT, R6, UR6, RZ ;  /* 0x0000000606067c10 */ /* 0x002fc8000ff1e0ff */
[----:B------:R-:W-:Y:S01]  /*0160*/  IADD3.X R7, PT, PT, R0, UR7, RZ, P0, !PT ;  /* 0x0000000700077c10 */ /* 0x000fe200087fe4ff */
[----:B--2---:R-:W-:-:S05]  /*0170*/  FADD R9, R2, R5 ;  /* 0x0000000502097221 */ /* 0x004fca0000000000 */
[----:B------:R-:W-:Y:S01]  /*0180*/  STG.E desc[UR4][R6.64], R9 ;  /* 0x0000000906007986 */ /* 0x000fe2000c101904 */
[----:B------:R-:W-:Y:S05]  /*0190*/  EXIT ;  /* 0x000000000000794d */ /* 0x000fea0003800000 */
.L_x_0:
[----:B------:R-:W-:-:S00]  /*01a0*/  BRA `(.L_x_0) ;  /* 0xfffffffc00fc7947 */ /* 0x000fc0000383ffff */
[----:B------:R-:W-:-:S00]  /*01b0*/  NOP ;  /* 0x0000000000007918 */ /* 0x000fc00000000000 */
        /* <DEDUP_REMOVED lines=12> */
.L_x_1:


//--------------------- .nv.shared.reserved.0     --------------------------
	.section	.nv.shared.reserved.0,"aw",@nobits
	.weak		__nv_reservedSMEM_offset_0_alias
	.size		__nv_reservedSMEM_offset_0_alias, 0, 64
	.other		__nv_reservedSMEM_offset_0_alias,@"STO_CUDA_RESERVED_SHARED STV_DEFAULT"
__nv_reservedSMEM_offset_0_alias:
	.zero		0
	.zero		64


//--------------------- .nv.constant0._Z12GPUVectorAddPfS_S_Px --------------------------
	.section	.nv.constant0._Z12GPUVectorAddPfS_S_Px,"a",@progbits
	.sectionflags	@""
	.align	4
.nv.constant0._Z12GPUVectorAddPfS_S_Px:
	.zero		928


//--------------------- SYMBOLS --------------------------

	.type		.nv.reservedSmem.offset0,@object
	.size		.nv.reservedSmem.offset0,0x4
